	.headerflags	@"EF_CUDA_TEXMODE_UNIFIED EF_CUDA_64BIT_ADDRESS EF_CUDA_ACCELERATORS EF_CUDA_SM90 EF_CUDA_VIRTUAL_SM(EF_CUDA_SM90)"
	.elftype	@"ET_EXEC"


//--------------------- .nv.info                  --------------------------
	.section	.nv.info,"",@"SHT_CUDA_INFO"
	.align	4


	//----- nvinfo : EIATTR_REGCOUNT
	.align		4
        /*0000*/ 	.byte	0x04, 0x2f
        /*0002*/ 	.short	(.L_1 - .L_0)
	.align		4
.L_0:
        /*0004*/ 	.word	index@(triton_poi_fused_avg_pool2d_2)
        /*0008*/ 	.word	0x00000018


	//----- nvinfo : EIATTR_MIN_STACK_SIZE
	.align		4
.L_1:
        /*000c*/ 	.byte	0x04, 0x12
        /*000e*/ 	.short	(.L_3 - .L_2)
	.align		4
.L_2:
        /*0010*/ 	.word	index@(triton_poi_fused_avg_pool2d_2)
        /*0014*/ 	.word	0x00000000


	//----- nvinfo : EIATTR_FRAME_SIZE
	.align		4
.L_3:
        /*0018*/ 	.byte	0x04, 0x11
        /*001a*/ 	.short	(.L_5 - .L_4)
	.align		4
.L_4:
        /*001c*/ 	.word	index@(triton_poi_fused_avg_pool2d_2)
        /*0020*/ 	.word	0x00000000


	//----- nvinfo : EIATTR_MIN_STACK_SIZE
	.align		4
.L_5:
        /*0024*/ 	.byte	0x04, 0x12
        /*0026*/ 	.short	(.L_7 - .L_6)
	.align		4
.L_6:
        /*0028*/ 	.word	index@(triton_poi_fused_avg_pool2d_2)
        /*002c*/ 	.word	0x00000000
.L_7:


//--------------------- .nv.info.triton_poi_fused_avg_pool2d_2 --------------------------
	.section	.nv.info.triton_poi_fused_avg_pool2d_2,"",@"SHT_CUDA_INFO"
	.sectionflags	@""
	.align	4


	//----- nvinfo : EIATTR_CUDA_API_VERSION
	.align		4
        /*0000*/ 	.byte	0x04, 0x37
        /*0002*/ 	.short	(.L_9 - .L_8)
.L_8:
        /*0004*/ 	.word	0x0000007c


	//----- nvinfo : EIATTR_KPARAM_INFO
	.align		4
.L_9:
        /*0008*/ 	.byte	0x04, 0x17
        /*000a*/ 	.short	(.L_11 - .L_10)
.L_10:
        /*000c*/ 	.word	0x00000000
        /*0010*/ 	.short	0x0002
        /*0012*/ 	.short	0x0010
        /*0014*/ 	.byte	0x00, 0xf0, 0x11, 0x00


	//----- nvinfo : EIATTR_KPARAM_INFO
	.align		4
.L_11:
        /*0018*/ 	.byte	0x04, 0x17
        /*001a*/ 	.short	(.L_13 - .L_12)
.L_12:
        /*001c*/ 	.word	0x00000000
        /*0020*/ 	.short	0x0001
        /*0022*/ 	.short	0x0008
        /*0024*/ 	.byte	0x00, 0xf4, 0x21, 0x00


	//----- nvinfo : EIATTR_KPARAM_INFO
	.align		4
.L_13:
        /*0028*/ 	.byte	0x04, 0x17
        /*002a*/ 	.short	(.L_15 - .L_14)
.L_14:
        /*002c*/ 	.word	0x00000000
        /*0030*/ 	.short	0x0000
        /*0032*/ 	.short	0x0000
        /*0034*/ 	.byte	0x00, 0xf4, 0x21, 0x00


	//----- nvinfo : EIATTR_SPARSE_MMA_MASK
	.align		4
.L_15:
        /*0038*/ 	.byte	0x03, 0x50
        /*003a*/ 	.short	0x0000


	//----- nvinfo : EIATTR_MAXREG_COUNT
	.align		4
        /*003c*/ 	.byte	0x03, 0x1b
        /*003e*/ 	.short	0x00ff


	//----- nvinfo : EIATTR_EXIT_INSTR_OFFSETS
	.align		4
        /*0040*/ 	.byte	0x04, 0x1c
        /*0042*/ 	.short	(.L_17 - .L_16)


	//   ....[0]....
.L_16:
        /*0044*/ 	.word	0x00000330


	//----- nvinfo : EIATTR_REQNTID
	.align		4
.L_17:
        /*0048*/ 	.byte	0x04, 0x10
        /*004a*/ 	.short	(.L_19 - .L_18)
.L_18:
        /*004c*/ 	.word	0x00000100
        /*0050*/ 	.word	0x00000001
        /*0054*/ 	.word	0x00000001


	//----- nvinfo : EIATTR_CBANK_PARAM_SIZE
	.align		4
.L_19:
        /*0058*/ 	.byte	0x03, 0x19
        /*005a*/ 	.short	0x0014


	//----- nvinfo : EIATTR_PARAM_CBANK
	.align		4
        /*005c*/ 	.byte	0x04, 0x0a
        /*005e*/ 	.short	(.L_21 - .L_20)
	.align		4
.L_20:
        /*0060*/ 	.word	index@(.nv.constant0.triton_poi_fused_avg_pool2d_2)
        /*0064*/ 	.short	0x0210
        /*0066*/ 	.short	0x0014


	//----- nvinfo : EIATTR_SW_WAR
	.align		4
.L_21:
        /*0068*/ 	.byte	0x04, 0x36
        /*006a*/ 	.short	(.L_23 - .L_22)
.L_22:
        /*006c*/ 	.word	0x00000008
.L_23:


//--------------------- .nv.callgraph             --------------------------
	.section	.nv.callgraph,"",@"SHT_CUDA_CALLGRAPH"
	.align	4
	.sectionentsize	8
	.align		4
        /*0000*/ 	.word	0x00000000
	.align		4
        /*0004*/ 	.word	0xffffffff
	.align		4
        /*0008*/ 	.word	0x00000000
	.align		4
        /*000c*/ 	.word	0xfffffffe
	.align		4
        /*0010*/ 	.word	0x00000000
	.align		4
        /*0014*/ 	.word	0xfffffffd
	.align		4
        /*0018*/ 	.word	0x00000000
	.align		4
        /*001c*/ 	.word	0xfffffffc


//--------------------- .text.triton_poi_fused_avg_pool2d_2 --------------------------
	.section	.text.triton_poi_fused_avg_pool2d_2,"ax",@progbits
	.align	128
        .global         triton_poi_fused_avg_pool2d_2
        .type           triton_poi_fused_avg_pool2d_2,@function
        .size           triton_poi_fused_avg_pool2d_2,(.L_x_1 - triton_poi_fused_avg_pool2d_2)
        .other          triton_poi_fused_avg_pool2d_2,@"STO_CUDA_ENTRY STV_DEFAULT"
triton_poi_fused_avg_pool2d_2:
.text.triton_poi_fused_avg_pool2d_2:
[----:B------:R-:W-:Y:S01]  /*0000*/  LDC R1, c[0x0][0x28] ;  /* 0x00000a00ff017b82 */ /* 0x000fe20000000800 */
[----:B------:R-:W1:Y:S07]  /*0010*/  S2R R0, SR_TID.X ;  /* 0x0000000000007919 */ /* 0x000e6e0000002100 */
[----:B------:R-:W2:Y:S01]  /*0020*/  LDC.64 R2, c[0x0][0x210] ;  /* 0x00008400ff027b82 */ /* 0x000ea20000000a00 */
[----:B------:R-:W-:Y:S01]  /*0030*/  ULDC.64 UR4, c[0x0][0x208] ;  /* 0x0000820000047ab9 */ /* 0x000fe20000000a00 */
[----:B------:R-:W3:Y:S01]  /*0040*/  S2R R7, SR_CTAID.X ;  /* 0x0000000000077919 */ /* 0x000ee20000002500 */
[----:B-1----:R-:W-:-:S04]  /*0050*/  SHF.L.U32 R0, R0, 0x1, RZ ;  /* 0x0000000100007819 */ /* 0x002fc800000006ff */
[----:B------:R-:W-:Y:S02]  /*0060*/  LOP3.LUT R0, R0, 0x1fe, RZ, 0xc0, !PT ;  /* 0x000001fe00007812 */ /* 0x000fe400078ec0ff */
[----:B---3--:R-:W-:Y:S02]  /*0070*/  SHF.R.S32.HI R9, RZ, 0x16, R7 ;  /* 0x00000016ff097819 */ /* 0x008fe40000011407 */
[----:B------:R-:W-:Y:S02]  /*0080*/  LEA R0, R7, R0, 0x9 ;  /* 0x0000000007007211 */ /* 0x000fe400078e48ff */
[----:B------:R-:W-:Y:S02]  /*0090*/  SGXT R9, R9, 0x1 ;  /* 0x000000010909781a */ /* 0x000fe40000000200 */
[----:B------:R-:W-:Y:S02]  /*00a0*/  SHF.R.S32.HI R5, RZ, 0x1f, R0 ;  /* 0x0000001fff057819 */ /* 0x000fe40000011400 */
[----:B------:R-:W-:-:S02]  /*00b0*/  IADD3 R4, R0, 0x1, RZ ;  /* 0x0000000100047810 */ /* 0x000fc40007ffe0ff */
[----:B------:R-:W-:Y:S02]  /*00c0*/  LEA.HI R5, R5, R0, RZ, 0x5 ;  /* 0x0000000005057211 */ /* 0x000fe400078f28ff */
[----:B------:R-:W-:Y:S02]  /*00d0*/  LEA.HI R9, R9, R4, RZ, 0x5 ;  /* 0x0000000409097211 */ /* 0x000fe400078f28ff */
[C---:B------:R-:W-:Y:S01]  /*00e0*/  LOP3.LUT R7, R5.reuse, 0x7fffffe0, RZ, 0xc0, !PT ;  /* 0x7fffffe005077812 */ /* 0x040fe200078ec0ff */
[----:B------:R-:W-:Y:S01]  /*00f0*/  IMAD.SHL.U32 R5, R5, 0x4, RZ ;  /* 0x0000000405057824 */ /* 0x000fe200078e00ff */
[----:B------:R-:W-:Y:S02]  /*0100*/  LOP3.LUT R9, R9, 0x7fffffe0, RZ, 0xc0, !PT ;  /* 0x7fffffe009097812 */ /* 0x000fe400078ec0ff */
[----:B------:R-:W-:Y:S02]  /*0110*/  IADD3 R7, R0, -R7, RZ ;  /* 0x8000000700077210 */ /* 0x000fe40007ffe0ff */
[----:B------:R-:W-:Y:S01]  /*0120*/  LOP3.LUT R8, R5, 0xffffff80, RZ, 0xc0, !PT ;  /* 0xffffff8005087812 */ /* 0x000fe200078ec0ff */
[----:B------:R-:W-:-:S03]  /*0130*/  IMAD.IADD R9, R4, 0x1, -R9 ;  /* 0x0000000104097824 */ /* 0x000fc600078e0a09 */
[-C--:B------:R-:W-:Y:S02]  /*0140*/  LEA R5, R7, R8.reuse, 0x1 ;  /* 0x0000000807057211 */ /* 0x080fe400078e08ff */
[----:B------:R-:W-:Y:S02]  /*0150*/  LEA R11, R9, R8, 0x1 ;  /* 0x00000008090b7211 */ /* 0x000fe400078e08ff */
[----:B------:R-:W-:Y:S01]  /*0160*/  IADD3 R13, R5, 0x40, RZ ;  /* 0x00000040050d7810 */ /* 0x000fe20007ffe0ff */
[----:B--2---:R-:W-:Y:S01]  /*0170*/  IMAD.WIDE R6, R5, 0x4, R2 ;  /* 0x0000000405067825 */ /* 0x004fe200078e0202 */
[----:B------:R-:W-:-:S03]  /*0180*/  IADD3 R21, R11, 0x41, RZ ;  /* 0x000000410b157810 */ /* 0x000fc60007ffe0ff */
[C---:B------:R-:W-:Y:S01]  /*0190*/  VIADD R15, R11.reuse, 0x40 ;  /* 0x000000400b0f7836 */ /* 0x040fe20000000000 */
[----:B------:R-:W-:Y:S01]  /*01a0*/  IADD3 R19, R5, 0x41, RZ ;  /* 0x0000004105137810 */ /* 0x000fe20007ffe0ff */
[--C-:B------:R-:W-:Y:S01]  /*01b0*/  IMAD.WIDE R8, R11, 0x4, R2.reuse ;  /* 0x000000040b087825 */ /* 0x100fe200078e0202 */
[----:B------:R-:W2:Y:S03]  /*01c0*/  LDG.E.EL R4, desc[UR4][R6.64] ;  /* 0x0000000406047981 */ /* 0x000ea6000c2e1900 */
[--C-:B------:R-:W-:Y:S01]  /*01d0*/  IMAD.WIDE R10, R13, 0x4, R2.reuse ;  /* 0x000000040d0a7825 */ /* 0x100fe200078e0202 */
[----:B------:R1:W2:Y:S03]  /*01e0*/  LDG.E.EL R17, desc[UR4][R6.64+0x4] ;  /* 0x0000040406117981 */ /* 0x0002a6000c2e1900 */
[--C-:B------:R-:W-:Y:S01]  /*01f0*/  IMAD.WIDE R12, R15, 0x4, R2.reuse ;  /* 0x000000040f0c7825 */ /* 0x100fe200078e0202 */
[----:B------:R-:W3:Y:S04]  /*0200*/  LDG.E.EL R5, desc[UR4][R8.64] ;  /* 0x0000000408057981 */ /* 0x000ee8000c2e1900 */
[----:B------:R-:W3:Y:S01]  /*0210*/  LDG.E.EL R16, desc[UR4][R8.64+0x4] ;  /* 0x0000040408107981 */ /* 0x000ee2000c2e1900 */
[----:B------:R-:W-:-:S03]  /*0220*/  IMAD.WIDE R14, R19, 0x4, R2 ;  /* 0x00000004130e7825 */ /* 0x000fc600078e0202 */
[----:B------:R-:W4:Y:S01]  /*0230*/  LDG.E.EL R10, desc[UR4][R10.64] ;  /* 0x000000040a0a7981 */ /* 0x000f22000c2e1900 */
[----:B-1----:R-:W-:Y:S02]  /*0240*/  IMAD.WIDE R6, R21, 0x4, R2 ;  /* 0x0000000415067825 */ /* 0x002fe400078e0202 */
[----:B------:R-:W1:Y:S01]  /*0250*/  LDC.64 R2, c[0x0][0x218] ;  /* 0x00008600ff027b82 */ /* 0x000e620000000a00 */
[----:B------:R-:W5:Y:S04]  /*0260*/  LDG.E.EL R12, desc[UR4][R12.64] ;  /* 0x000000040c0c7981 */ /* 0x000f68000c2e1900 */
[----:B------:R-:W5:Y:S04]  /*0270*/  LDG.E.EL R14, desc[UR4][R14.64] ;  /* 0x000000040e0e7981 */ /* 0x000f68000c2e1900 */
[----:B------:R-:W5:Y:S01]  /*0280*/  LDG.E.EL R6, desc[UR4][R6.64] ;  /* 0x0000000406067981 */ /* 0x000f62000c2e1900 */
[----:B-1----:R-:W-:-:S04]  /*0290*/  IMAD.WIDE R2, R0, 0x4, R2 ;  /* 0x0000000400027825 */ /* 0x002fc800078e0202 */
[----:B--2---:R-:W-:Y:S01]  /*02a0*/  FADD R17, R4, R17 ;  /* 0x0000001104117221 */ /* 0x004fe20000000000 */
[----:B---3--:R-:W-:-:S03]  /*02b0*/  FADD R5, R5, R16 ;  /* 0x0000001005057221 */ /* 0x008fc60000000000 */
[----:B----4-:R-:W-:Y:S01]  /*02c0*/  FADD R17, R10, R17 ;  /* 0x000000110a117221 */ /* 0x010fe20000000000 */
[----:B-----5:R-:W-:-:S03]  /*02d0*/  FADD R5, R12, R5 ;  /* 0x000000050c057221 */ /* 0x020fc60000000000 */
[----:B------:R-:W-:Y:S01]  /*02e0*/  FADD R17, R14, R17 ;  /* 0x000000110e117221 */ /* 0x000fe20000000000 */
[----:B------:R-:W-:-:S03]  /*02f0*/  FADD R5, R6, R5 ;  /* 0x0000000506057221 */ /* 0x000fc60000000000 */
[----:B------:R-:W-:Y:S01]  /*0300*/  FMUL R4, R17, 0.25 ;  /* 0x3e80000011047820 */ /* 0x000fe20000400000 */
[----:B------:R-:W-:-:S05]  /*0310*/  FMUL R5, R5, 0.25 ;  /* 0x3e80000005057820 */ /* 0x000fca0000400000 */
[----:B------:R-:W-:Y:S01]  /*0320*/  STG.E.64 desc[UR4][R2.64], R4 ;  /* 0x0000000402007986 */ /* 0x000fe2000c101b04 */
[----:B------:R-:W-:Y:S05]  /*0330*/  EXIT ;  /* 0x000000000000794d */ /* 0x000fea0003800000 */
.L_x_0:
[----:B------:R-:W-:-:S00]  /*0340*/  BRA `(.L_x_0) ;  /* 0xfffffffc00fc7947 */ /* 0x000fc0000383ffff */
[----:B------:R-:W-:-:S00]  /*0350*/  NOP ;  /* 0x0000000000007918 */ /* 0x000fc00000000000 */
        /* <DEDUP_REMOVED lines=10> */
.L_x_1:


//--------------------- .nv.constant0.triton_poi_fused_avg_pool2d_2 --------------------------
	.section	.nv.constant0.triton_poi_fused_avg_pool2d_2,"a",@progbits
	.sectionflags	@""
	.align	4
.nv.constant0.triton_poi_fused_avg_pool2d_2:
	.zero		548
